	.headerflags	@"EF_CUDA_TEXMODE_UNIFIED EF_CUDA_64BIT_ADDRESS EF_CUDA_ACCELERATORS EF_CUDA_SM90 EF_CUDA_VIRTUAL_SM(EF_CUDA_SM90)"
	.elftype	@"ET_EXEC"


//--------------------- .nv.info                  --------------------------
	.section	.nv.info,"",@"SHT_CUDA_INFO"
	.align	4


	//----- nvinfo : EIATTR_REGCOUNT
	.align		4
        /*0000*/ 	.byte	0x04, 0x2f
        /*0002*/ 	.short	(.L_1 - .L_0)
	.align		4
.L_0:
        /*0004*/ 	.word	index@(triton_poi_fused_avg_pool2d_3)
        /*0008*/ 	.word	0x00000012


	//----- nvinfo : EIATTR_MIN_STACK_SIZE
	.align		4
.L_1:
        /*000c*/ 	.byte	0x04, 0x12
        /*000e*/ 	.short	(.L_3 - .L_2)
	.align		4
.L_2:
        /*0010*/ 	.word	index@(triton_poi_fused_avg_pool2d_3)
        /*0014*/ 	.word	0x00000000


	//----- nvinfo : EIATTR_FRAME_SIZE
	.align		4
.L_3:
        /*0018*/ 	.byte	0x04, 0x11
        /*001a*/ 	.short	(.L_5 - .L_4)
	.align		4
.L_4:
        /*001c*/ 	.word	index@(triton_poi_fused_avg_pool2d_3)
        /*0020*/ 	.word	0x00000000


	//----- nvinfo : EIATTR_MIN_STACK_SIZE
	.align		4
.L_5:
        /*0024*/ 	.byte	0x04, 0x12
        /*0026*/ 	.short	(.L_7 - .L_6)
	.align		4
.L_6:
        /*0028*/ 	.word	index@(triton_poi_fused_avg_pool2d_3)
        /*002c*/ 	.word	0x00000000
.L_7:


//--------------------- .nv.info.triton_poi_fused_avg_pool2d_3 --------------------------
	.section	.nv.info.triton_poi_fused_avg_pool2d_3,"",@"SHT_CUDA_INFO"
	.sectionflags	@""
	.align	4


	//----- nvinfo : EIATTR_CUDA_API_VERSION
	.align		4
        /*0000*/ 	.byte	0x04, 0x37
        /*0002*/ 	.short	(.L_9 - .L_8)
.L_8:
        /*0004*/ 	.word	0x0000007c


	//----- nvinfo : EIATTR_KPARAM_INFO
	.align		4
.L_9:
        /*0008*/ 	.byte	0x04, 0x17
        /*000a*/ 	.short	(.L_11 - .L_10)
.L_10:
        /*000c*/ 	.word	0x00000000
        /*0010*/ 	.short	0x0002
        /*0012*/ 	.short	0x0010
        /*0014*/ 	.byte	0x00, 0xf0, 0x11, 0x00


	//----- nvinfo : EIATTR_KPARAM_INFO
	.align		4
.L_11:
        /*0018*/ 	.byte	0x04, 0x17
        /*001a*/ 	.short	(.L_13 - .L_12)
.L_12:
        /*001c*/ 	.word	0x00000000
        /*0020*/ 	.short	0x0001
        /*0022*/ 	.short	0x0008
        /*0024*/ 	.byte	0x00, 0xf4, 0x21, 0x00


	//----- nvinfo : EIATTR_KPARAM_INFO
	.align		4
.L_13:
        /*0028*/ 	.byte	0x04, 0x17
        /*002a*/ 	.short	(.L_15 - .L_14)
.L_14:
        /*002c*/ 	.word	0x00000000
        /*0030*/ 	.short	0x0000
        /*0032*/ 	.short	0x0000
        /*0034*/ 	.byte	0x00, 0xf4, 0x21, 0x00


	//----- nvinfo : EIATTR_SPARSE_MMA_MASK
	.align		4
.L_15:
        /*0038*/ 	.byte	0x03, 0x50
        /*003a*/ 	.short	0x0000


	//----- nvinfo : EIATTR_MAXREG_COUNT
	.align		4
        /*003c*/ 	.byte	0x03, 0x1b
        /*003e*/ 	.short	0x00ff


	//----- nvinfo : EIATTR_EXIT_INSTR_OFFSETS
	.align		4
        /*0040*/ 	.byte	0x04, 0x1c
        /*0042*/ 	.short	(.L_17 - .L_16)


	//   ....[0]....
.L_16:
        /*0044*/ 	.word	0x000001e0


	//   ....[1]....
        /*0048*/ 	.word	0x00000210


	//----- nvinfo : EIATTR_REQNTID
	.align		4
.L_17:
        /*004c*/ 	.byte	0x04, 0x10
        /*004e*/ 	.short	(.L_19 - .L_18)
.L_18:
        /*0050*/ 	.word	0x00000080
        /*0054*/ 	.word	0x00000001
        /*0058*/ 	.word	0x00000001


	//----- nvinfo : EIATTR_CBANK_PARAM_SIZE
	.align		4
.L_19:
        /*005c*/ 	.byte	0x03, 0x19
        /*005e*/ 	.short	0x0014


	//----- nvinfo : EIATTR_PARAM_CBANK
	.align		4
        /*0060*/ 	.byte	0x04, 0x0a
        /*0062*/ 	.short	(.L_21 - .L_20)
	.align		4
.L_20:
        /*0064*/ 	.word	index@(.nv.constant0.triton_poi_fused_avg_pool2d_3)
        /*0068*/ 	.short	0x0210
        /*006a*/ 	.short	0x0014


	//----- nvinfo : EIATTR_SW_WAR
	.align		4
.L_21:
        /*006c*/ 	.byte	0x04, 0x36
        /*006e*/ 	.short	(.L_23 - .L_22)
.L_22:
        /*0070*/ 	.word	0x00000008
.L_23:


//--------------------- .nv.callgraph             --------------------------
	.section	.nv.callgraph,"",@"SHT_CUDA_CALLGRAPH"
	.align	4
	.sectionentsize	8
	.align		4
        /*0000*/ 	.word	0x00000000
	.align		4
        /*0004*/ 	.word	0xffffffff
	.align		4
        /*0008*/ 	.word	0x00000000
	.align		4
        /*000c*/ 	.word	0xfffffffe
	.align		4
        /*0010*/ 	.word	0x00000000
	.align		4
        /*0014*/ 	.word	0xfffffffd
	.align		4
        /*0018*/ 	.word	0x00000000
	.align		4
        /*001c*/ 	.word	0xfffffffc


//--------------------- .text.triton_poi_fused_avg_pool2d_3 --------------------------
	.section	.text.triton_poi_fused_avg_pool2d_3,"ax",@progbits
	.align	128
        .global         triton_poi_fused_avg_pool2d_3
        .type           triton_poi_fused_avg_pool2d_3,@function
        .size           triton_poi_fused_avg_pool2d_3,(.L_x_1 - triton_poi_fused_avg_pool2d_3)
        .other          triton_poi_fused_avg_pool2d_3,@"STO_CUDA_ENTRY STV_DEFAULT"
triton_poi_fused_avg_pool2d_3:
.text.triton_poi_fused_avg_pool2d_3:
[----:B------:R-:W0:Y:S02]  /*0000*/  LDC R1, c[0x0][0x28] ;  /* 0x00000a00ff017b82 */ /* 0x000e240000000800 */
[----:B------:R-:W1:Y:S01]  /*0010*/  S2R R0, SR_TID.X ;  /* 0x0000000000007919 */ /* 0x000e620000002100 */
[----:B------:R-:W2:Y:S01]  /*0020*/  LDC.64 R6, c[0x0][0x210] ;  /* 0x00008400ff067b82 */ /* 0x000ea20000000a00 */
[----:B------:R-:W-:Y:S01]  /*0030*/  CS2R R12, SRZ ;  /* 0x00000000000c7805 */ /* 0x000fe2000001ff00 */
[----:B------:R-:W-:Y:S01]  /*0040*/  ULDC.64 UR4, c[0x0][0x208] ;  /* 0x0000820000047ab9 */ /* 0x000fe20000000a00 */
[----:B------:R-:W3:Y:S01]  /*0050*/  S2R R11, SR_CTAID.X ;  /* 0x00000000000b7919 */ /* 0x000ee20000002500 */
[----:B------:R-:W-:Y:S02]  /*0060*/  MOV R10, RZ ;  /* 0x000000ff000a7202 */ /* 0x000fe40000000f00 */
[----:B-1----:R-:W-:-:S04]  /*0070*/  LOP3.LUT R0, R0, 0x7f, RZ, 0xc0, !PT ;  /* 0x0000007f00007812 */ /* 0x002fc800078ec0ff */
[----:B---3--:R-:W-:-:S04]  /*0080*/  LEA R11, R11, R0, 0x7 ;  /* 0x000000000b0b7211 */ /* 0x008fc800078e38ff */
[C---:B------:R-:W-:Y:S01]  /*0090*/  ISETP.GE.AND P0, PT, R11.reuse, 0x1200, PT ;  /* 0x000012000b00780c */ /* 0x040fe20003f06270 */
[----:B------:R-:W-:-:S05]  /*00a0*/  IMAD.HI R0, R11, 0x2aaaaaab, RZ ;  /* 0x2aaaaaab0b007827 */ /* 0x000fca00078e02ff */
[----:B------:R-:W-:-:S05]  /*00b0*/  LEA.HI R0, R0, R0, RZ, 0x1 ;  /* 0x0000000000007211 */ /* 0x000fca00078f08ff */
[----:B------:R-:W-:-:S04]  /*00c0*/  IMAD R3, R0, -0x6, R11 ;  /* 0xfffffffa00037824 */ /* 0x000fc800078e020b */
[----:B------:R-:W-:Y:S01]  /*00d0*/  IMAD R3, R0, 0xc, R3 ;  /* 0x0000000c00037824 */ /* 0x000fe200078e0203 */
[----:B------:R-:W-:-:S04]  /*00e0*/  HFMA2.MMA R0, -RZ, RZ, 0, 0 ;  /* 0x00000000ff007435 */ /* 0x000fc800000001ff */
[----:B------:R-:W-:-:S04]  /*00f0*/  SHF.L.U32 R5, R3, 0x1, RZ ;  /* 0x0000000103057819 */ /* 0x000fc800000006ff */
[----:B------:R-:W-:Y:S01]  /*0100*/  IADD3 R9, R5, 0xc, RZ ;  /* 0x0000000c05097810 */ /* 0x000fe20007ffe0ff */
[----:B--2---:R-:W-:Y:S01]  /*0110*/  IMAD.WIDE R2, R5, 0x4, R6 ;  /* 0x0000000405027825 */ /* 0x004fe200078e0206 */
[----:B------:R-:W-:-:S03]  /*0120*/  IADD3 R15, R5, 0xd, RZ ;  /* 0x0000000d050f7810 */ /* 0x000fc60007ffe0ff */
[--C-:B------:R-:W-:Y:S01]  /*0130*/  IMAD.WIDE R4, R9, 0x4, R6.reuse ;  /* 0x0000000409047825 */ /* 0x100fe200078e0206 */
[----:B------:R-:W2:Y:S01]  /*0140*/  @!P0 LDG.E.EL R0, desc[UR4][R2.64] ;  /* 0x0000000402008981 */ /* 0x000ea2000c2e1900 */
[----:B------:R-:W1:Y:S03]  /*0150*/  LDC.64 R8, c[0x0][0x218] ;  /* 0x00008600ff087b82 */ /* 0x000e660000000a00 */
[----:B------:R-:W2:Y:S01]  /*0160*/  @!P0 LDG.E.EL R13, desc[UR4][R2.64+0x4] ;  /* 0x00000404020d8981 */ /* 0x000ea2000c2e1900 */
[----:B------:R-:W-:-:S03]  /*0170*/  IMAD.WIDE R6, R15, 0x4, R6 ;  /* 0x000000040f067825 */ /* 0x000fc600078e0206 */
[----:B------:R-:W3:Y:S04]  /*0180*/  @!P0 LDG.E.EL R10, desc[UR4][R4.64] ;  /* 0x00000004040a8981 */ /* 0x000ee8000c2e1900 */
[----:B------:R-:W4:Y:S01]  /*0190*/  @!P0 LDG.E.EL R12, desc[UR4][R6.64] ;  /* 0x00000004060c8981 */ /* 0x000f22000c2e1900 */
[----:B-1----:R-:W-:-:S04]  /*01a0*/  IMAD.WIDE R8, R11, 0x4, R8 ;  /* 0x000000040b087825 */ /* 0x002fc800078e0208 */
[----:B--2---:R-:W-:-:S04]  /*01b0*/  FADD R13, R13, R0 ;  /* 0x000000000d0d7221 */ /* 0x004fc80000000000 */
[----:B---3--:R-:W-:-:S04]  /*01c0*/  FADD R13, R13, R10 ;  /* 0x0000000a0d0d7221 */ /* 0x008fc80000000000 */
[----:B----4-:R-:W-:Y:S01]  /*01d0*/  FADD R12, R13, R12 ;  /* 0x0000000c0d0c7221 */ /* 0x010fe20000000000 */
[----:B------:R-:W-:Y:S06]  /*01e0*/  @P0 EXIT ;  /* 0x000000000000094d */ /* 0x000fec0003800000 */
[----:B------:R-:W-:-:S05]  /*01f0*/  FMUL R3, R12, 0.25 ;  /* 0x3e8000000c037820 */ /* 0x000fca0000400000 */
[----:B------:R-:W-:Y:S01]  /*0200*/  STG.E desc[UR4][R8.64], R3 ;  /* 0x0000000308007986 */ /* 0x000fe2000c101904 */
[----:B------:R-:W-:Y:S05]  /*0210*/  EXIT ;  /* 0x000000000000794d */ /* 0x000fea0003800000 */
.L_x_0:
[----:B------:R-:W-:-:S00]  /*0220*/  BRA `(.L_x_0) ;  /* 0xfffffffc00fc7947 */ /* 0x000fc0000383ffff */
[----:B------:R-:W-:-:S00]  /*0230*/  NOP ;  /* 0x0000000000007918 */ /* 0x000fc00000000000 */
        /* <DEDUP_REMOVED lines=12> */
.L_x_1:


//--------------------- .nv.constant0.triton_poi_fused_avg_pool2d_3 --------------------------
	.section	.nv.constant0.triton_poi_fused_avg_pool2d_3,"a",@progbits
	.sectionflags	@""
	.align	4
.nv.constant0.triton_poi_fused_avg_pool2d_3:
	.zero		548
